	.headerflags	@"EF_CUDA_TEXMODE_UNIFIED EF_CUDA_64BIT_ADDRESS EF_CUDA_ACCELERATORS EF_CUDA_SM90 EF_CUDA_VIRTUAL_SM(EF_CUDA_SM90)"
	.elftype	@"ET_EXEC"


//--------------------- .nv.info                  --------------------------
	.section	.nv.info,"",@"SHT_CUDA_INFO"
	.align	4


	//----- nvinfo : EIATTR_REGCOUNT
	.align		4
        /*0000*/ 	.byte	0x04, 0x2f
        /*0002*/ 	.short	(.L_2 - .L_1)
	.align		4
.L_1:
        /*0004*/ 	.word	index@(triton_poi_fused_leaky_relu_native_group_norm_1)
        /*0008*/ 	.word	0x00000012


	//----- nvinfo : EIATTR_MIN_STACK_SIZE
	.align		4
.L_2:
        /*000c*/ 	.byte	0x04, 0x12
        /*000e*/ 	.short	(.L_4 - .L_3)
	.align		4
.L_3:
        /*0010*/ 	.word	index@(triton_poi_fused_leaky_relu_native_group_norm_1)
        /*0014*/ 	.word	0x00000000


	//----- nvinfo : EIATTR_FRAME_SIZE
	.align		4
.L_4:
        /*0018*/ 	.byte	0x04, 0x11
        /*001a*/ 	.short	(.L_6 - .L_5)
	.align		4
.L_5:
        /*001c*/ 	.word	index@(triton_poi_fused_leaky_relu_native_group_norm_1)
        /*0020*/ 	.word	0x00000000


	//----- nvinfo : EIATTR_MIN_STACK_SIZE
	.align		4
.L_6:
        /*0024*/ 	.byte	0x04, 0x12
        /*0026*/ 	.short	(.L_8 - .L_7)
	.align		4
.L_7:
        /*0028*/ 	.word	index@(triton_poi_fused_leaky_relu_native_group_norm_1)
        /*002c*/ 	.word	0x00000000
.L_8:


//--------------------- .nv.info.triton_poi_fused_leaky_relu_native_group_norm_1 --------------------------
	.section	.nv.info.triton_poi_fused_leaky_relu_native_group_norm_1,"",@"SHT_CUDA_INFO"
	.sectionflags	@""
	.align	4


	//----- nvinfo : EIATTR_CUDA_API_VERSION
	.align		4
        /*0000*/ 	.byte	0x04, 0x37
        /*0002*/ 	.short	(.L_10 - .L_9)
.L_9:
        /*0004*/ 	.word	0x0000007c


	//----- nvinfo : EIATTR_KPARAM_INFO
	.align		4
.L_10:
        /*0008*/ 	.byte	0x04, 0x17
        /*000a*/ 	.short	(.L_12 - .L_11)
.L_11:
        /*000c*/ 	.word	0x00000000
        /*0010*/ 	.short	0x0006
        /*0012*/ 	.short	0x0030
        /*0014*/ 	.byte	0x00, 0xf0, 0x11, 0x00


	//----- nvinfo : EIATTR_KPARAM_INFO
	.align		4
.L_12:
        /*0018*/ 	.byte	0x04, 0x17
        /*001a*/ 	.short	(.L_14 - .L_13)
.L_13:
        /*001c*/ 	.word	0x00000000
        /*0020*/ 	.short	0x0005
        /*0022*/ 	.short	0x0028
        /*0024*/ 	.byte	0x00, 0xf4, 0x21, 0x00


	//----- nvinfo : EIATTR_KPARAM_INFO
	.align		4
.L_14:
        /*0028*/ 	.byte	0x04, 0x17
        /*002a*/ 	.short	(.L_16 - .L_15)
.L_15:
        /*002c*/ 	.word	0x00000000
        /*0030*/ 	.short	0x0004
        /*0032*/ 	.short	0x0020
        /*0034*/ 	.byte	0x00, 0xf4, 0x21, 0x00


	//----- nvinfo : EIATTR_KPARAM_INFO
	.align		4
.L_16:
        /*0038*/ 	.byte	0x04, 0x17
        /*003a*/ 	.short	(.L_18 - .L_17)
.L_17:
        /*003c*/ 	.word	0x00000000
        /*0040*/ 	.short	0x0003
        /*0042*/ 	.short	0x0018
        /*0044*/ 	.byte	0x00, 0xf4, 0x21, 0x00


	//----- nvinfo : EIATTR_KPARAM_INFO
	.align		4
.L_18:
        /*0048*/ 	.byte	0x04, 0x17
        /*004a*/ 	.short	(.L_20 - .L_19)
.L_19:
        /*004c*/ 	.word	0x00000000
        /*0050*/ 	.short	0x0002
        /*0052*/ 	.short	0x0010
        /*0054*/ 	.byte	0x00, 0xf4, 0x21, 0x00


	//----- nvinfo : EIATTR_KPARAM_INFO
	.align		4
.L_20:
        /*0058*/ 	.byte	0x04, 0x17
        /*005a*/ 	.short	(.L_22 - .L_21)
.L_21:
        /*005c*/ 	.word	0x00000000
        /*0060*/ 	.short	0x0001
        /*0062*/ 	.short	0x0008
        /*0064*/ 	.byte	0x00, 0xf4, 0x21, 0x00


	//----- nvinfo : EIATTR_KPARAM_INFO
	.align		4
.L_22:
        /*0068*/ 	.byte	0x04, 0x17
        /*006a*/ 	.short	(.L_24 - .L_23)
.L_23:
        /*006c*/ 	.word	0x00000000
        /*0070*/ 	.short	0x0000
        /*0072*/ 	.short	0x0000
        /*0074*/ 	.byte	0x00, 0xf4, 0x21, 0x00


	//----- nvinfo : EIATTR_SPARSE_MMA_MASK
	.align		4
.L_24:
        /*0078*/ 	.byte	0x03, 0x50
        /*007a*/ 	.short	0x0000


	//----- nvinfo : EIATTR_MAXREG_COUNT
	.align		4
        /*007c*/ 	.byte	0x03, 0x1b
        /*007e*/ 	.short	0x00ff


	//----- nvinfo : EIATTR_EXIT_INSTR_OFFSETS
	.align		4
        /*0080*/ 	.byte	0x04, 0x1c
        /*0082*/ 	.short	(.L_26 - .L_25)


	//   ....[0]....
.L_25:
        /*0084*/ 	.word	0x00000300


	//----- nvinfo : EIATTR_REQNTID
	.align		4
.L_26:
        /*0088*/ 	.byte	0x04, 0x10
        /*008a*/ 	.short	(.L_28 - .L_27)
.L_27:
        /*008c*/ 	.word	0x00000080
        /*0090*/ 	.word	0x00000001
        /*0094*/ 	.word	0x00000001


	//----- nvinfo : EIATTR_CBANK_PARAM_SIZE
	.align		4
.L_28:
        /*0098*/ 	.byte	0x03, 0x19
        /*009a*/ 	.short	0x0034


	//----- nvinfo : EIATTR_PARAM_CBANK
	.align		4
        /*009c*/ 	.byte	0x04, 0x0a
        /*009e*/ 	.short	(.L_30 - .L_29)
	.align		4
.L_29:
        /*00a0*/ 	.word	index@(.nv.constant0.triton_poi_fused_leaky_relu_native_group_norm_1)
        /*00a4*/ 	.short	0x0210
        /*00a6*/ 	.short	0x0034


	//----- nvinfo : EIATTR_SW_WAR
	.align		4
.L_30:
        /*00a8*/ 	.byte	0x04, 0x36
        /*00aa*/ 	.short	(.L_32 - .L_31)
.L_31:
        /*00ac*/ 	.word	0x00000008
.L_32:


//--------------------- .nv.callgraph             --------------------------
	.section	.nv.callgraph,"",@"SHT_CUDA_CALLGRAPH"
	.align	4
	.sectionentsize	8
	.align		4
        /*0000*/ 	.word	0x00000000
	.align		4
        /*0004*/ 	.word	0xffffffff
	.align		4
        /*0008*/ 	.word	0x00000000
	.align		4
        /*000c*/ 	.word	0xfffffffe
	.align		4
        /*0010*/ 	.word	0x00000000
	.align		4
        /*0014*/ 	.word	0xfffffffd
	.align		4
        /*0018*/ 	.word	0x00000000
	.align		4
        /*001c*/ 	.word	0xfffffffc


//--------------------- .nv.constant4             --------------------------
	.section	.nv.constant4,"a",@progbits
	.align	8
	.align		8
.nv.constant4:
        /*0000*/ 	.dword	_$_str


//--------------------- .text.triton_poi_fused_leaky_relu_native_group_norm_1 --------------------------
	.section	.text.triton_poi_fused_leaky_relu_native_group_norm_1,"ax",@progbits
	.align	128
        .global         triton_poi_fused_leaky_relu_native_group_norm_1
        .type           triton_poi_fused_leaky_relu_native_group_norm_1,@function
        .size           triton_poi_fused_leaky_relu_native_group_norm_1,(.L_x_1 - triton_poi_fused_leaky_relu_native_group_norm_1)
        .other          triton_poi_fused_leaky_relu_native_group_norm_1,@"STO_CUDA_ENTRY STV_DEFAULT"
triton_poi_fused_leaky_relu_native_group_norm_1:
.text.triton_poi_fused_leaky_relu_native_group_norm_1:
[----:B------:R-:W-:Y:S01]  /*0000*/  LDC R1, c[0x0][0x28] ;  /* 0x00000a00ff017b82 */ /* 0x000fe20000000800 */
[----:B------:R-:W1:Y:S07]  /*0010*/  S2R R0, SR_TID.X ;  /* 0x0000000000007919 */ /* 0x000e6e0000002100 */
[----:B------:R-:W2:Y:S01]  /*0020*/  LDC.64 R10, c[0x0][0x228] ;  /* 0x00008a00ff0a7b82 */ /* 0x000ea20000000a00 */
[----:B------:R-:W-:Y:S01]  /*0030*/  ULDC.64 UR4, c[0x0][0x208] ;  /* 0x0000820000047ab9 */ /* 0x000fe20000000a00 */
[----:B------:R-:W3:Y:S06]  /*0040*/  S2R R3, SR_CTAID.X ;  /* 0x0000000000037919 */ /* 0x000eec0000002500 */
[----:B------:R-:W4:Y:S08]  /*0050*/  LDC.64 R8, c[0x0][0x220] ;  /* 0x00008800ff087b82 */ /* 0x000f300000000a00 */
[----:B------:R-:W5:Y:S08]  /*0060*/  LDC.64 R6, c[0x0][0x218] ;  /* 0x00008600ff067b82 */ /* 0x000f700000000a00 */
[----:B------:R-:W5:Y:S01]  /*0070*/  LDC.64 R4, c[0x0][0x230] ;  /* 0x00008c00ff047b82 */ /* 0x000f620000000a00 */
[----:B-1----:R-:W-:-:S02]  /*0080*/  SHF.L.U32 R0, R0, 0x1, RZ ;  /* 0x0000000100007819 */ /* 0x002fc400000006ff */
[----:B---3--:R-:W-:Y:S02]  /*0090*/  SHF.R.S32.HI R13, RZ, 0x17, R3 ;  /* 0x00000017ff0d7819 */ /* 0x008fe40000011403 */
[----:B------:R-:W-:Y:S02]  /*00a0*/  LOP3.LUT R0, R0, 0xfe, RZ, 0xc0, !PT ;  /* 0x000000fe00007812 */ /* 0x000fe400078ec0ff */
[----:B------:R-:W-:Y:S02]  /*00b0*/  SGXT R13, R13, 0x1 ;  /* 0x000000010d0d781a */ /* 0x000fe40000000200 */
[----:B------:R-:W-:-:S04]  /*00c0*/  LEA R0, R3, R0, 0x8 ;  /* 0x0000000003007211 */ /* 0x000fc800078e40ff */
[CC--:B------:R-:W-:Y:S02]  /*00d0*/  LEA.HI R2, R13.reuse, R0.reuse, RZ, 0x6 ;  /* 0x000000000d027211 */ /* 0x0c0fe400078f30ff */
[----:B------:R-:W-:Y:S02]  /*00e0*/  LEA.HI R13, R13, R0, RZ, 0x4 ;  /* 0x000000000d0d7211 */ /* 0x000fe400078f20ff */
[----:B------:R-:W-:Y:S02]  /*00f0*/  SHF.R.S32.HI R15, RZ, 0x6, R2 ;  /* 0x00000006ff0f7819 */ /* 0x000fe40000011402 */
[----:B------:R-:W1:Y:S03]  /*0100*/  LDC.64 R2, c[0x0][0x238] ;  /* 0x00008e00ff027b82 */ /* 0x000e660000000a00 */
[----:B--2---:R-:W-:Y:S01]  /*0110*/  IMAD.WIDE R10, R15, 0x4, R10 ;  /* 0x000000040f0a7825 */ /* 0x004fe200078e020a */
[----:B------:R-:W-:-:S02]  /*0120*/  SHF.R.S32.HI R12, RZ, 0x4, R13 ;  /* 0x00000004ff0c7819 */ /* 0x000fc4000001140d */
[----:B------:R-:W-:-:S03]  /*0130*/  SHF.R.S32.HI R13, RZ, 0x1f, R13 ;  /* 0x0000001fff0d7819 */ /* 0x000fc6000001140d */
[----:B------:R2:W3:Y:S01]  /*0140*/  LDG.E.EL R10, desc[UR4][R10.64] ;  /* 0x000000040a0a7981 */ /* 0x0004e2000c2e1900 */
[----:B------:R-:W-:Y:S01]  /*0150*/  LEA.HI R13, R13, R12, RZ, 0x6 ;  /* 0x0000000c0d0d7211 */ /* 0x000fe200078f30ff */
[----:B----4-:R-:W-:-:S03]  /*0160*/  IMAD.WIDE R8, R15, 0x4, R8 ;  /* 0x000000040f087825 */ /* 0x010fc600078e0208 */
[----:B------:R-:W-:Y:S01]  /*0170*/  LOP3.LUT R13, R13, 0xffffffc0, RZ, 0xc0, !PT ;  /* 0xffffffc00d0d7812 */ /* 0x000fe200078ec0ff */
[----:B-----5:R-:W-:Y:S02]  /*0180*/  IMAD.WIDE R6, R0, 0x4, R6 ;  /* 0x0000000400067825 */ /* 0x020fe400078e0206 */
[----:B------:R-:W4:Y:S01]  /*0190*/  LDG.E.EL R8, desc[UR4][R8.64] ;  /* 0x0000000408087981 */ /* 0x000f22000c2e1900 */
[----:B------:R-:W-:-:S03]  /*01a0*/  IADD3 R13, R12, -R13, RZ ;  /* 0x8000000d0c0d7210 */ /* 0x000fc60007ffe0ff */
[----:B------:R-:W4:Y:S02]  /*01b0*/  LDG.E.64 R6, desc[UR4][R6.64] ;  /* 0x0000000406067981 */ /* 0x000f24000c1e1b00 */
[----:B0-----:R-:W-:-:S04]  /*01c0*/  IMAD.WIDE R4, R13, 0x4, R4 ;  /* 0x000000040d047825 */ /* 0x001fc800078e0204 */
[----:B-1----:R-:W-:Y:S02]  /*01d0*/  IMAD.WIDE R2, R13, 0x4, R2 ;  /* 0x000000040d027825 */ /* 0x002fe400078e0202 */
[----:B------:R-:W5:Y:S04]  /*01e0*/  LDG.E.EL R4, desc[UR4][R4.64] ;  /* 0x0000000404047981 */ /* 0x000f68000c2e1900 */
[----:B------:R-:W5:Y:S01]  /*01f0*/  LDG.E.EL R3, desc[UR4][R2.64] ;  /* 0x0000000402037981 */ /* 0x000f62000c2e1900 */
[----:B--2---:R-:W-:-:S10]  /*0200*/  HFMA2.MMA R11, -RZ, RZ, 1.125, 0 ;  /* 0x3c800000ff0b7435 */ /* 0x004fd400000001ff */
[----:B---3--:R-:W-:-:S06]  /*0210*/  FFMA R10, R10, R11, 9.9999997473787516356e-06 ;  /* 0x3727c5ac0a0a7423 */ /* 0x008fcc000000000b */
[----:B------:R-:W0:Y:S01]  /*0220*/  MUFU.RSQ R10, R10 ;  /* 0x0000000a000a7308 */ /* 0x000e220000001400 */
[--C-:B----4-:R-:W-:Y:S01]  /*0230*/  FADD R13, R6, -R8.reuse ;  /* 0x80000008060d7221 */ /* 0x110fe20000000000 */
[----:B------:R-:W-:Y:S02]  /*0240*/  FADD R11, R7, -R8 ;  /* 0x80000008070b7221 */ /* 0x000fe40000000000 */
[----:B------:R-:W1:Y:S01]  /*0250*/  LDC.64 R8, c[0x0][0x210] ;  /* 0x00008400ff087b82 */ /* 0x000e620000000a00 */
[C---:B0-----:R-:W-:Y:S01]  /*0260*/  FMUL R13, R10.reuse, R13 ;  /* 0x0000000d0a0d7220 */ /* 0x041fe20000400000 */
[----:B------:R-:W-:-:S03]  /*0270*/  FMUL R6, R10, R11 ;  /* 0x0000000b0a067220 */ /* 0x000fc60000400000 */
[C-C-:B-----5:R-:W-:Y:S01]  /*0280*/  FFMA R12, R4.reuse, R13, R3.reuse ;  /* 0x0000000d040c7223 */ /* 0x160fe20000000003 */
[----:B------:R-:W-:-:S04]  /*0290*/  FFMA R13, R4, R6, R3 ;  /* 0x00000006040d7223 */ /* 0x000fc80000000003 */
[----:B------:R-:W-:Y:S02]  /*02a0*/  FSETP.GT.AND P0, PT, R12, RZ, PT ;  /* 0x000000ff0c00720b */ /* 0x000fe40003f04000 */
[----:B------:R-:W-:Y:S01]  /*02b0*/  FSETP.GT.AND P1, PT, R13, RZ, PT ;  /* 0x000000ff0d00720b */ /* 0x000fe20003f24000 */
[----:B-1----:R-:W-:-:S10]  /*02c0*/  IMAD.WIDE R2, R0, 0x4, R8 ;  /* 0x0000000400027825 */ /* 0x002fd400078e0208 */
[----:B------:R-:W-:Y:S02]  /*02d0*/  @!P0 FMUL R12, R12, 0.20000000298023223877 ;  /* 0x3e4ccccd0c0c8820 */ /* 0x000fe40000400000 */
[----:B------:R-:W-:-:S05]  /*02e0*/  @!P1 FMUL R13, R13, 0.20000000298023223877 ;  /* 0x3e4ccccd0d0d9820 */ /* 0x000fca0000400000 */
[----:B------:R-:W-:Y:S01]  /*02f0*/  STG.E.64 desc[UR4][R2.64], R12 ;  /* 0x0000000c02007986 */ /* 0x000fe2000c101b04 */
[----:B------:R-:W-:Y:S05]  /*0300*/  EXIT ;  /* 0x000000000000794d */ /* 0x000fea0003800000 */
.L_x_0:
[----:B------:R-:W-:-:S00]  /*0310*/  BRA `(.L_x_0) ;  /* 0xfffffffc00fc7947 */ /* 0x000fc0000383ffff */
[----:B------:R-:W-:-:S00]  /*0320*/  NOP ;  /* 0x0000000000007918 */ /* 0x000fc00000000000 */
        /* <DEDUP_REMOVED lines=13> */
.L_x_1:


//--------------------- .nv.global.init           --------------------------
	.section	.nv.global.init,"aw",@progbits
.nv.global.init:
	.type		_$_str,@object
	.size		_$_str,(.L_0 - _$_str)
_$_str:
        /*0000*/ 	.byte	0x5f, 0x5f, 0x43, 0x55, 0x44, 0x41, 0x5f, 0x46, 0x54, 0x5a, 0x00
.L_0:


//--------------------- .nv.constant0.triton_poi_fused_leaky_relu_native_group_norm_1 --------------------------
	.section	.nv.constant0.triton_poi_fused_leaky_relu_native_group_norm_1,"a",@progbits
	.sectionflags	@""
	.align	4
.nv.constant0.triton_poi_fused_leaky_relu_native_group_norm_1:
	.zero		580
